//
// Generated by NVIDIA NVVM Compiler
//
// Compiler Build ID: CL-36424714
// Cuda compilation tools, release 13.0, V13.0.88
// Based on NVVM 20.0.0
//

.version 9.0
.target sm_100
.address_size 64

	// .globl	_Z13cudaMatrixAddPfS_S_ii

.visible .entry _Z13cudaMatrixAddPfS_S_ii(
	.param .u64 .ptr .align 1 _Z13cudaMatrixAddPfS_S_ii_param_0,
	.param .u64 .ptr .align 1 _Z13cudaMatrixAddPfS_S_ii_param_1,
	.param .u64 .ptr .align 1 _Z13cudaMatrixAddPfS_S_ii_param_2,
	.param .u32 _Z13cudaMatrixAddPfS_S_ii_param_3,
	.param .u32 _Z13cudaMatrixAddPfS_S_ii_param_4
)
{
	.reg .pred 	%p<4>;
	.reg .b32 	%r<6>;
	.reg .b32 	%f<4>;
	.reg .b64 	%rd<11>;

	ld.param.u64 	%rd1, [_Z13cudaMatrixAddPfS_S_ii_param_0];
	ld.param.u64 	%rd2, [_Z13cudaMatrixAddPfS_S_ii_param_1];
	ld.param.u64 	%rd3, [_Z13cudaMatrixAddPfS_S_ii_param_2];
	ld.param.u32 	%r4, [_Z13cudaMatrixAddPfS_S_ii_param_3];
	ld.param.u32 	%r3, [_Z13cudaMatrixAddPfS_S_ii_param_4];
	mov.u32 	%r1, %ctaid.x;
	mov.u32 	%r2, %tid.x;
	setp.ge.s32 	%p1, %r1, %r4;
	setp.ge.s32 	%p2, %r2, %r3;
	or.pred  	%p3, %p1, %p2;
	@%p3 bra 	$L__BB0_2;
	cvta.to.global.u64 	%rd4, %rd1;
	cvta.to.global.u64 	%rd5, %rd2;
	cvta.to.global.u64 	%rd6, %rd3;
	mad.lo.s32 	%r5, %r3, %r1, %r2;
	mul.wide.u32 	%rd7, %r5, 4;
	add.s64 	%rd8, %rd4, %rd7;
	ld.global.f32 	%f1, [%rd8];
	add.s64 	%rd9, %rd5, %rd7;
	ld.global.f32 	%f2, [%rd9];
	add.f32 	%f3, %f1, %f2;
	add.s64 	%rd10, %rd6, %rd7;
	st.global.f32 	[%rd10], %f3;
$L__BB0_2:
	ret;

}
	// .globl	_Z14cudaMatrixMultPfS_S_i
.visible .entry _Z14cudaMatrixMultPfS_S_i(
	.param .u64 .ptr .align 1 _Z14cudaMatrixMultPfS_S_i_param_0,
	.param .u64 .ptr .align 1 _Z14cudaMatrixMultPfS_S_i_param_1,
	.param .u64 .ptr .align 1 _Z14cudaMatrixMultPfS_S_i_param_2,
	.param .u32 _Z14cudaMatrixMultPfS_S_i_param_3
)
{
	.reg .pred 	%p<10>;
	.reg .b32 	%r<38>;
	.reg .b32 	%f<56>;
	.reg .b64 	%rd<39>;

	ld.param.u64 	%rd5, [_Z14cudaMatrixMultPfS_S_i_param_0];
	ld.param.u64 	%rd6, [_Z14cudaMatrixMultPfS_S_i_param_1];
	ld.param.u64 	%rd4, [_Z14cudaMatrixMultPfS_S_i_param_2];
	ld.param.u32 	%r20, [_Z14cudaMatrixMultPfS_S_i_param_3];
	cvta.to.global.u64 	%rd1, %rd6;
	cvta.to.global.u64 	%rd2, %rd5;
	mov.u32 	%r1, %ctaid.x;
	mov.u32 	%r2, %tid.x;
	max.s32 	%r21, %r1, %r2;
	setp.ge.s32 	%p1, %r21, %r20;
	@%p1 bra 	$L__BB1_12;
	cvta.to.global.u64 	%rd7, %rd4;
	mul.lo.s32 	%r3, %r20, %r1;
	add.s32 	%r23, %r3, %r2;
	mul.wide.u32 	%rd8, %r23, 4;
	add.s64 	%rd3, %rd7, %rd8;
	mov.b32 	%r36, 0;
	st.global.u32 	[%rd3], %r36;
	add.s32 	%r24, %r20, -1;
	and.b32  	%r4, %r20, 7;
	setp.lt.u32 	%p2, %r24, 7;
	mov.f32 	%f53, 0f00000000;
	@%p2 bra 	$L__BB1_4;
	and.b32  	%r36, %r20, -8;
	neg.s32 	%r34, %r36;
	shl.b32 	%r7, %r20, 3;
	mov.f32 	%f53, 0f00000000;
	mul.wide.s32 	%rd13, %r20, 4;
	mov.u32 	%r32, %r3;
	mov.u32 	%r33, %r2;
$L__BB1_3:
	.pragma "nounroll";
	mul.wide.s32 	%rd9, %r32, 4;
	add.s64 	%rd10, %rd2, %rd9;
	ld.global.f32 	%f10, [%rd10];
	mul.wide.s32 	%rd11, %r33, 4;
	add.s64 	%rd12, %rd1, %rd11;
	ld.global.f32 	%f11, [%rd12];
	fma.rn.f32 	%f12, %f10, %f11, %f53;
	st.global.f32 	[%rd3], %f12;
	ld.global.f32 	%f13, [%rd10+4];
	add.s64 	%rd14, %rd12, %rd13;
	ld.global.f32 	%f14, [%rd14];
	fma.rn.f32 	%f15, %f13, %f14, %f12;
	st.global.f32 	[%rd3], %f15;
	ld.global.f32 	%f16, [%rd10+8];
	add.s64 	%rd15, %rd14, %rd13;
	ld.global.f32 	%f17, [%rd15];
	fma.rn.f32 	%f18, %f16, %f17, %f15;
	st.global.f32 	[%rd3], %f18;
	ld.global.f32 	%f19, [%rd10+12];
	add.s64 	%rd16, %rd15, %rd13;
	ld.global.f32 	%f20, [%rd16];
	fma.rn.f32 	%f21, %f19, %f20, %f18;
	st.global.f32 	[%rd3], %f21;
	ld.global.f32 	%f22, [%rd10+16];
	add.s64 	%rd17, %rd16, %rd13;
	ld.global.f32 	%f23, [%rd17];
	fma.rn.f32 	%f24, %f22, %f23, %f21;
	st.global.f32 	[%rd3], %f24;
	ld.global.f32 	%f25, [%rd10+20];
	add.s64 	%rd18, %rd17, %rd13;
	ld.global.f32 	%f26, [%rd18];
	fma.rn.f32 	%f27, %f25, %f26, %f24;
	st.global.f32 	[%rd3], %f27;
	ld.global.f32 	%f28, [%rd10+24];
	add.s64 	%rd19, %rd18, %rd13;
	ld.global.f32 	%f29, [%rd19];
	fma.rn.f32 	%f30, %f28, %f29, %f27;
	st.global.f32 	[%rd3], %f30;
	ld.global.f32 	%f31, [%rd10+28];
	add.s64 	%rd20, %rd19, %rd13;
	ld.global.f32 	%f32, [%rd20];
	fma.rn.f32 	%f53, %f31, %f32, %f30;
	st.global.f32 	[%rd3], %f53;
	add.s32 	%r34, %r34, 8;
	add.s32 	%r33, %r33, %r7;
	add.s32 	%r32, %r32, 8;
	setp.ne.s32 	%p3, %r34, 0;
	@%p3 bra 	$L__BB1_3;
$L__BB1_4:
	setp.eq.s32 	%p4, %r4, 0;
	@%p4 bra 	$L__BB1_12;
	and.b32  	%r15, %r20, 3;
	setp.lt.u32 	%p5, %r4, 4;
	@%p5 bra 	$L__BB1_7;
	add.s32 	%r25, %r36, %r3;
	mul.wide.s32 	%rd21, %r25, 4;
	add.s64 	%rd22, %rd2, %rd21;
	ld.global.f32 	%f33, [%rd22];
	mad.lo.s32 	%r26, %r36, %r20, %r2;
	mul.wide.s32 	%rd23, %r26, 4;
	add.s64 	%rd24, %rd1, %rd23;
	ld.global.f32 	%f34, [%rd24];
	fma.rn.f32 	%f35, %f33, %f34, %f53;
	st.global.f32 	[%rd3], %f35;
	ld.global.f32 	%f36, [%rd22+4];
	mul.wide.s32 	%rd25, %r20, 4;
	add.s64 	%rd26, %rd24, %rd25;
	ld.global.f32 	%f37, [%rd26];
	fma.rn.f32 	%f38, %f36, %f37, %f35;
	st.global.f32 	[%rd3], %f38;
	ld.global.f32 	%f39, [%rd22+8];
	add.s64 	%rd27, %rd26, %rd25;
	ld.global.f32 	%f40, [%rd27];
	fma.rn.f32 	%f41, %f39, %f40, %f38;
	st.global.f32 	[%rd3], %f41;
	ld.global.f32 	%f42, [%rd22+12];
	add.s64 	%rd28, %rd27, %rd25;
	ld.global.f32 	%f43, [%rd28];
	fma.rn.f32 	%f53, %f42, %f43, %f41;
	st.global.f32 	[%rd3], %f53;
	add.s32 	%r36, %r36, 4;
$L__BB1_7:
	setp.eq.s32 	%p6, %r15, 0;
	@%p6 bra 	$L__BB1_12;
	setp.eq.s32 	%p7, %r15, 1;
	@%p7 bra 	$L__BB1_10;
	add.s32 	%r27, %r36, %r3;
	mul.wide.s32 	%rd29, %r27, 4;
	add.s64 	%rd30, %rd2, %rd29;
	ld.global.f32 	%f44, [%rd30];
	mad.lo.s32 	%r28, %r36, %r20, %r2;
	mul.wide.s32 	%rd31, %r28, 4;
	add.s64 	%rd32, %rd1, %rd31;
	ld.global.f32 	%f45, [%rd32];
	fma.rn.f32 	%f46, %f44, %f45, %f53;
	st.global.f32 	[%rd3], %f46;
	ld.global.f32 	%f47, [%rd30+4];
	mul.wide.s32 	%rd33, %r20, 4;
	add.s64 	%rd34, %rd32, %rd33;
	ld.global.f32 	%f48, [%rd34];
	fma.rn.f32 	%f53, %f47, %f48, %f46;
	st.global.f32 	[%rd3], %f53;
	add.s32 	%r36, %r36, 2;
$L__BB1_10:
	and.b32  	%r29, %r20, 1;
	setp.eq.b32 	%p8, %r29, 1;
	not.pred 	%p9, %p8;
	@%p9 bra 	$L__BB1_12;
	add.s32 	%r30, %r36, %r3;
	mul.wide.s32 	%rd35, %r30, 4;
	add.s64 	%rd36, %rd2, %rd35;
	ld.global.f32 	%f49, [%rd36];
	mad.lo.s32 	%r31, %r36, %r20, %r2;
	mul.wide.s32 	%rd37, %r31, 4;
	add.s64 	%rd38, %rd1, %rd37;
	ld.global.f32 	%f50, [%rd38];
	fma.rn.f32 	%f51, %f49, %f50, %f53;
	st.global.f32 	[%rd3], %f51;
$L__BB1_12:
	ret;

}


// ===== COMPILED SASS (sm_100) =====

	.target	sm_100

	.elftype	@"ET_EXEC"


//--------------------- .note.nv.tkinfo           --------------------------
	.section	.note.nv.tkinfo,"",@"SHT_NOTE"
	.sectionflags	@"SHF_NOTE_NV_TKINFO"
	.tkinfo
        /*0018*/ 	.word	0x00000002
        /*0030*/ 	.string	""
        /*0030*/ 	.string	"ptxas"
        /*0030*/ 	.string	"Cuda compilation tools, release 13.0, V13.0.88"
        /*0030*/ 	.string	"Build cuda_13.0.r13.0/compiler.36424714_0"
        /*0030*/ 	.string	"-arch sm_100 -m 64 "



//--------------------- .note.nv.cuinfo           --------------------------
	.section	.note.nv.cuinfo,"",@"SHT_NOTE"
	.sectionflags	@"SHF_NOTE_NV_CUINFO"
        /*0018*/ 	.short	0x0002
        /*001a*/ 	.short	0x0064
        /*001c*/ 	.short	0x0082
	.zero		2


//--------------------- .nv.info                  --------------------------
	.section	.nv.info,"",@"SHT_CUDA_INFO"
	.align	4


	//----- nvinfo : EIATTR_REGCOUNT
	.align		4
        /*0000*/ 	.byte	0x04, 0x2f
        /*0002*/ 	.short	(.L_1 - .L_0)
	.align		4
.L_0:
        /*0004*/ 	.word	index@(_Z13cudaMatrixAddPfS_S_ii)
        /*0008*/ 	.word	0x0000000c


	//----- nvinfo : EIATTR_FRAME_SIZE
	.align		4
.L_1:
        /*000c*/ 	.byte	0x04, 0x11
        /*000e*/ 	.short	(.L_3 - .L_2)
	.align		4
.L_2:
        /*0010*/ 	.word	index@(_Z13cudaMatrixAddPfS_S_ii)
        /*0014*/ 	.word	0x00000000


	//----- nvinfo : EIATTR_REGCOUNT
	.align		4
.L_3:
        /*0018*/ 	.byte	0x04, 0x2f
        /*001a*/ 	.short	(.L_5 - .L_4)
	.align		4
.L_4:
        /*001c*/ 	.word	index@(_Z14cudaMatrixMultPfS_S_i)
        /*0020*/ 	.word	0x0000001c


	//----- nvinfo : EIATTR_FRAME_SIZE
	.align		4
.L_5:
        /*0024*/ 	.byte	0x04, 0x11
        /*0026*/ 	.short	(.L_7 - .L_6)
	.align		4
.L_6:
        /*0028*/ 	.word	index@(_Z14cudaMatrixMultPfS_S_i)
        /*002c*/ 	.word	0x00000000


	//----- nvinfo : EIATTR_MIN_STACK_SIZE
	.align		4
.L_7:
        /*0030*/ 	.byte	0x04, 0x12
        /*0032*/ 	.short	(.L_9 - .L_8)
	.align		4
.L_8:
        /*0034*/ 	.word	index@(_Z14cudaMatrixMultPfS_S_i)
        /*0038*/ 	.word	0x00000000


	//----- nvinfo : EIATTR_MIN_STACK_SIZE
	.align		4
.L_9:
        /*003c*/ 	.byte	0x04, 0x12
        /*003e*/ 	.short	(.L_11 - .L_10)
	.align		4
.L_10:
        /*0040*/ 	.word	index@(_Z13cudaMatrixAddPfS_S_ii)
        /*0044*/ 	.word	0x00000000
.L_11:


//--------------------- .nv.compat                --------------------------
	.section	.nv.compat,"",@"SHT_CUDA_COMPAT_INFO"
	.align	4
        /*0000*/ 	.byte	0x02, 0x09, 0x00, 0x00, 0x02, 0x02, 0x01, 0x00, 0x02, 0x05, 0x05, 0x00, 0x03, 0x07, 0x01, 0x01
        /*0010*/ 	.byte	0x02, 0x03, 0x00, 0x00, 0x02, 0x06, 0x01, 0x00, 0x04, 0x0b, 0x08, 0x00, 0x09, 0x00, 0x00, 0x00
        /*0020*/ 	.byte	0x00, 0x00, 0x00, 0x00


//--------------------- .nv.info._Z14cudaMatrixMultPfS_S_i --------------------------
	.section	.nv.info._Z14cudaMatrixMultPfS_S_i,"",@"SHT_CUDA_INFO"
	.sectionflags	@""
	.align	4


	//----- nvinfo : EIATTR_CUDA_API_VERSION
	.align		4
        /*0000*/ 	.byte	0x04, 0x37
        /*0002*/ 	.short	(.L_13 - .L_12)
.L_12:
        /*0004*/ 	.word	0x00000082


	//----- nvinfo : EIATTR_KPARAM_INFO
	.align		4
.L_13:
        /*0008*/ 	.byte	0x04, 0x17
        /*000a*/ 	.short	(.L_15 - .L_14)
.L_14:
        /*000c*/ 	.word	0x00000000
        /*0010*/ 	.short	0x0003
        /*0012*/ 	.short	0x0018
        /*0014*/ 	.byte	0x00, 0xf0, 0x11, 0x00


	//----- nvinfo : EIATTR_KPARAM_INFO
	.align		4
.L_15:
        /*0018*/ 	.byte	0x04, 0x17
        /*001a*/ 	.short	(.L_17 - .L_16)
.L_16:
        /*001c*/ 	.word	0x00000000
        /*0020*/ 	.short	0x0002
        /*0022*/ 	.short	0x0010
        /*0024*/ 	.byte	0x00, 0xf5, 0x21, 0x00


	//----- nvinfo : EIATTR_KPARAM_INFO
	.align		4
.L_17:
        /*0028*/ 	.byte	0x04, 0x17
        /*002a*/ 	.short	(.L_19 - .L_18)
.L_18:
        /*002c*/ 	.word	0x00000000
        /*0030*/ 	.short	0x0001
        /*0032*/ 	.short	0x0008
        /*0034*/ 	.byte	0x00, 0xf5, 0x21, 0x00


	//----- nvinfo : EIATTR_KPARAM_INFO
	.align		4
.L_19:
        /*0038*/ 	.byte	0x04, 0x17
        /*003a*/ 	.short	(.L_21 - .L_20)
.L_20:
        /*003c*/ 	.word	0x00000000
        /*0040*/ 	.short	0x0000
        /*0042*/ 	.short	0x0000
        /*0044*/ 	.byte	0x00, 0xf5, 0x21, 0x00


	//----- nvinfo : EIATTR_SPARSE_MMA_MASK
	.align		4
.L_21:
        /*0048*/ 	.byte	0x03, 0x50
        /*004a*/ 	.short	0x0000


	//----- nvinfo : EIATTR_MAXREG_COUNT
	.align		4
        /*004c*/ 	.byte	0x03, 0x1b
        /*004e*/ 	.short	0x00ff


	//----- nvinfo : EIATTR_MERCURY_ISA_VERSION
	.align		4
        /*0050*/ 	.byte	0x03, 0x5f
        /*0052*/ 	.short	0x0101


	//----- nvinfo : EIATTR_VRC_CTA_INIT_COUNT
	.align		4
        /*0054*/ 	.byte	0x02, 0x4a
	.zero		1
	.zero		1


	//----- nvinfo : EIATTR_EXIT_INSTR_OFFSETS
	.align		4
        /*0058*/ 	.byte	0x04, 0x1c
        /*005a*/ 	.short	(.L_23 - .L_22)


	//   ....[0]....
.L_22:
        /*005c*/ 	.word	0x00000060


	//   ....[1]....
        /*0060*/ 	.word	0x00000490


	//   ....[2]....
        /*0064*/ 	.word	0x00000680


	//   ....[3]....
        /*0068*/ 	.word	0x000007d0


	//   ....[4]....
        /*006c*/ 	.word	0x00000880


	//----- nvinfo : EIATTR_CBANK_PARAM_SIZE
	.align		4
.L_23:
        /*0070*/ 	.byte	0x03, 0x19
        /*0072*/ 	.short	0x001c


	//----- nvinfo : EIATTR_PARAM_CBANK
	.align		4
        /*0074*/ 	.byte	0x04, 0x0a
        /*0076*/ 	.short	(.L_25 - .L_24)
	.align		4
.L_24:
        /*0078*/ 	.word	index@(.nv.constant0._Z14cudaMatrixMultPfS_S_i)
        /*007c*/ 	.short	0x0380
        /*007e*/ 	.short	0x001c


	//----- nvinfo : EIATTR_SW_WAR
	.align		4
.L_25:
        /*0080*/ 	.byte	0x04, 0x36
        /*0082*/ 	.short	(.L_27 - .L_26)
.L_26:
        /*0084*/ 	.word	0x00000008
.L_27:


//--------------------- .nv.info._Z13cudaMatrixAddPfS_S_ii --------------------------
	.section	.nv.info._Z13cudaMatrixAddPfS_S_ii,"",@"SHT_CUDA_INFO"
	.sectionflags	@""
	.align	4


	//----- nvinfo : EIATTR_CUDA_API_VERSION
	.align		4
        /*0000*/ 	.byte	0x04, 0x37
        /*0002*/ 	.short	(.L_29 - .L_28)
.L_28:
        /*0004*/ 	.word	0x00000082


	//----- nvinfo : EIATTR_KPARAM_INFO
	.align		4
.L_29:
        /*0008*/ 	.byte	0x04, 0x17
        /*000a*/ 	.short	(.L_31 - .L_30)
.L_30:
        /*000c*/ 	.word	0x00000000
        /*0010*/ 	.short	0x0004
        /*0012*/ 	.short	0x001c
        /*0014*/ 	.byte	0x00, 0xf0, 0x11, 0x00


	//----- nvinfo : EIATTR_KPARAM_INFO
	.align		4
.L_31:
        /*0018*/ 	.byte	0x04, 0x17
        /*001a*/ 	.short	(.L_33 - .L_32)
.L_32:
        /*001c*/ 	.word	0x00000000
        /*0020*/ 	.short	0x0003
        /*0022*/ 	.short	0x0018
        /*0024*/ 	.byte	0x00, 0xf0, 0x11, 0x00


	//----- nvinfo : EIATTR_KPARAM_INFO
	.align		4
.L_33:
        /*0028*/ 	.byte	0x04, 0x17
        /*002a*/ 	.short	(.L_35 - .L_34)
.L_34:
        /*002c*/ 	.word	0x00000000
        /*0030*/ 	.short	0x0002
        /*0032*/ 	.short	0x0010
        /*0034*/ 	.byte	0x00, 0xf5, 0x21, 0x00


	//----- nvinfo : EIATTR_KPARAM_INFO
	.align		4
.L_35:
        /*0038*/ 	.byte	0x04, 0x17
        /*003a*/ 	.short	(.L_37 - .L_36)
.L_36:
        /*003c*/ 	.word	0x00000000
        /*0040*/ 	.short	0x0001
        /*0042*/ 	.short	0x0008
        /*0044*/ 	.byte	0x00, 0xf5, 0x21, 0x00


	//----- nvinfo : EIATTR_KPARAM_INFO
	.align		4
.L_37:
        /*0048*/ 	.byte	0x04, 0x17
        /*004a*/ 	.short	(.L_39 - .L_38)
.L_38:
        /*004c*/ 	.word	0x00000000
        /*0050*/ 	.short	0x0000
        /*0052*/ 	.short	0x0000
        /*0054*/ 	.byte	0x00, 0xf5, 0x21, 0x00


	//----- nvinfo : EIATTR_SPARSE_MMA_MASK
	.align		4
.L_39:
        /*0058*/ 	.byte	0x03, 0x50
        /*005a*/ 	.short	0x0000


	//----- nvinfo : EIATTR_MAXREG_COUNT
	.align		4
        /*005c*/ 	.byte	0x03, 0x1b
        /*005e*/ 	.short	0x00ff


	//----- nvinfo : EIATTR_MERCURY_ISA_VERSION
	.align		4
        /*0060*/ 	.byte	0x03, 0x5f
        /*0062*/ 	.short	0x0101


	//----- nvinfo : EIATTR_VRC_CTA_INIT_COUNT
	.align		4
        /*0064*/ 	.byte	0x02, 0x4a
	.zero		1
	.zero		1


	//----- nvinfo : EIATTR_EXIT_INSTR_OFFSETS
	.align		4
        /*0068*/ 	.byte	0x04, 0x1c
        /*006a*/ 	.short	(.L_41 - .L_40)


	//   ....[0]....
.L_40:
        /*006c*/ 	.word	0x00000060


	//   ....[1]....
        /*0070*/ 	.word	0x00000130


	//----- nvinfo : EIATTR_CBANK_PARAM_SIZE
	.align		4
.L_41:
        /*0074*/ 	.byte	0x03, 0x19
        /*0076*/ 	.short	0x0020


	//----- nvinfo : EIATTR_PARAM_CBANK
	.align		4
        /*0078*/ 	.byte	0x04, 0x0a
        /*007a*/ 	.short	(.L_43 - .L_42)
	.align		4
.L_42:
        /*007c*/ 	.word	index@(.nv.constant0._Z13cudaMatrixAddPfS_S_ii)
        /*0080*/ 	.short	0x0380
        /*0082*/ 	.short	0x0020


	//----- nvinfo : EIATTR_SW_WAR
	.align		4
.L_43:
        /*0084*/ 	.byte	0x04, 0x36
        /*0086*/ 	.short	(.L_45 - .L_44)
.L_44:
        /*0088*/ 	.word	0x00000008
.L_45:


//--------------------- .nv.callgraph             --------------------------
	.section	.nv.callgraph,"",@"SHT_CUDA_CALLGRAPH"
	.align	4
	.sectionentsize	8
	.align		4
        /*0000*/ 	.word	0x00000000
	.align		4
        /*0004*/ 	.word	0xffffffff
	.align		4
        /*0008*/ 	.word	0x00000000
	.align		4
        /*000c*/ 	.word	0xfffffffe
	.align		4
        /*0010*/ 	.word	0x00000000
	.align		4
        /*0014*/ 	.word	0xfffffffd
	.align		4
        /*0018*/ 	.word	0x00000000
	.align		4
        /*001c*/ 	.word	0xfffffffc


//--------------------- .text._Z14cudaMatrixMultPfS_S_i --------------------------
	.section	.text._Z14cudaMatrixMultPfS_S_i,"ax",@progbits
	.align	128
        .global         _Z14cudaMatrixMultPfS_S_i
        .type           _Z14cudaMatrixMultPfS_S_i,@function
        .size           _Z14cudaMatrixMultPfS_S_i,(.L_x_6 - _Z14cudaMatrixMultPfS_S_i)
        .other          _Z14cudaMatrixMultPfS_S_i,@"STO_CUDA_ENTRY STV_DEFAULT"
_Z14cudaMatrixMultPfS_S_i:
.text._Z14cudaMatrixMultPfS_S_i:
[----:B------:R-:W-:Y:S01]  /*0000*/  LDC R1, c[0x0][0x37c] ;  /* 0x0000df00ff017b82 */ /* 0x000fe20000000800 */
[----:B------:R-:W0:Y:S07]  /*0010*/  S2R R0, SR_TID.X ;  /* 0x0000000000007919 */ /* 0x000e2e0000002100 */
[----:B------:R-:W0:Y:S08]  /*0020*/  S2UR UR6, SR_CTAID.X ;  /* 0x00000000000679c3 */ /* 0x000e300000002500 */
[----:B------:R-:W1:Y:S01]  /*0030*/  LDC R7, c[0x0][0x398] ;  /* 0x0000e600ff077b82 */ /* 0x000e620000000800 */
[----:B0-----:R-:W-:-:S04]  /*0040*/  VIMNMX R2, PT, PT, R0, UR6, !PT ;  /* 0x0000000600027c48 */ /* 0x001fc8000ffe0100 */
[----:B-1----:R-:W-:-:S13]  /*0050*/  ISETP.GE.AND P0, PT, R2, R7, PT ;  /* 0x000000070200720c */ /* 0x002fda0003f06270 */
[----:B------:R-:W-:Y:S05]  /*0060*/  @P0 EXIT ;  /* 0x000000000000094d */ /* 0x000fea0003800000 */
[----:B------:R-:W0:Y:S01]  /*0070*/  LDC.64 R2, c[0x0][0x390] ;  /* 0x0000e400ff027b82 */ /* 0x000e220000000a00 */
[----:B------:R-:W1:Y:S01]  /*0080*/  LDCU.64 UR4, c[0x0][0x358] ;  /* 0x00006b00ff0477ac */ /* 0x000e620008000a00 */
[C---:B------:R-:W-:Y:S01]  /*0090*/  IADD3 R4, PT, PT, R7.reuse, -0x1, RZ ;  /* 0xffffffff07047810 */ /* 0x040fe20007ffe0ff */
[C---:B------:R-:W-:Y:S01]  /*00a0*/  IMAD R9, R7.reuse, UR6, RZ ;  /* 0x0000000607097c24 */ /* 0x040fe2000f8e02ff */
[----:B------:R-:W-:Y:S01]  /*00b0*/  LOP3.LUT R20, R7, 0x7, RZ, 0xc0, !PT ;  /* 0x0000000707147812 */ /* 0x000fe200078ec0ff */
[----:B------:R-:W-:Y:S01]  /*00c0*/  HFMA2 R6, -RZ, RZ, 0, 0 ;  /* 0x00000000ff067431 */ /* 0x000fe200000001ff */
[----:B------:R-:W-:Y:S02]  /*00d0*/  ISETP.GE.U32.AND P1, PT, R4, 0x7, PT ;  /* 0x000000070400780c */ /* 0x000fe40003f26070 */
[----:B------:R-:W-:Y:S02]  /*00e0*/  IADD3 R5, PT, PT, R9, R0, RZ ;  /* 0x0000000009057210 */ /* 0x000fe40007ffe0ff */
[----:B------:R-:W-:-:S02]  /*00f0*/  ISETP.NE.AND P0, PT, R20, RZ, PT ;  /* 0x000000ff1400720c */ /* 0x000fc40003f05270 */
[----:B------:R-:W-:Y:S01]  /*0100*/  MOV R13, RZ ;  /* 0x000000ff000d7202 */ /* 0x000fe20000000f00 */
[----:B0-----:R-:W-:-:S05]  /*0110*/  IMAD.WIDE.U32 R2, R5, 0x4, R2 ;  /* 0x0000000405027825 */ /* 0x001fca00078e0002 */
[----:B-1----:R0:W-:Y:S01]  /*0120*/  STG.E desc[UR4][R2.64], RZ ;  /* 0x000000ff02007986 */ /* 0x0021e2000c101904 */
[----:B------:R-:W-:Y:S05]  /*0130*/  @!P1 BRA `(.L_x_0) ;  /* 0x0000000000d49947 */ /* 0x000fea0003800000 */
[----:B------:R-:W-:Y:S02]  /*0140*/  LOP3.LUT R6, R7, 0xfffffff8, RZ, 0xc0, !PT ;  /* 0xfffffff807067812 */ /* 0x000fe400078ec0ff */
[----:B------:R-:W-:Y:S02]  /*0150*/  MOV R13, RZ ;  /* 0x000000ff000d7202 */ /* 0x000fe40000000f00 */
[----:B------:R-:W-:Y:S02]  /*0160*/  MOV R11, R9 ;  /* 0x00000009000b7202 */ /* 0x000fe40000000f00 */
[----:B------:R-:W-:Y:S02]  /*0170*/  MOV R10, R0 ;  /* 0x00000000000a7202 */ /* 0x000fe40000000f00 */
[----:B------:R-:W-:-:S07]  /*0180*/  IADD3 R8, PT, PT, -R6, RZ, RZ ;  /* 0x000000ff06087210 */ /* 0x000fce0007ffe1ff */
.L_x_1:
[----:B------:R-:W1:Y:S08]  /*0190*/  LDC.64 R4, c[0x0][0x380] ;  /* 0x0000e000ff047b82 */ /* 0x000e700000000a00 */
[----:B--2---:R-:W2:Y:S01]  /*01a0*/  LDC.64 R14, c[0x0][0x388] ;  /* 0x0000e200ff0e7b82 */ /* 0x004ea20000000a00 */
[----:B-1----:R-:W-:-:S05]  /*01b0*/  IMAD.WIDE R4, R11, 0x4, R4 ;  /* 0x000000040b047825 */ /* 0x002fca00078e0204 */
[----:B------:R-:W3:Y:S01]  /*01c0*/  LDG.E R12, desc[UR4][R4.64] ;  /* 0x00000004040c7981 */ /* 0x000ee2000c1e1900 */
[----:B--2---:R-:W-:-:S05]  /*01d0*/  IMAD.WIDE R14, R10, 0x4, R14 ;  /* 0x000000040a0e7825 */ /* 0x004fca00078e020e */
[----:B------:R-:W3:Y:S02]  /*01e0*/  LDG.E R16, desc[UR4][R14.64] ;  /* 0x000000040e107981 */ /* 0x000ee4000c1e1900 */
[----:B---3--:R-:W-:Y:S01]  /*01f0*/  FFMA R19, R12, R16, R13 ;  /* 0x000000100c137223 */ /* 0x008fe2000000000d */
[----:B------:R-:W-:-:S04]  /*0200*/  IMAD.WIDE R12, R7, 0x4, R14 ;  /* 0x00000004070c7825 */ /* 0x000fc800078e020e */
[----:B------:R1:W-:Y:S04]  /*0210*/  STG.E desc[UR4][R2.64], R19 ;  /* 0x0000001302007986 */ /* 0x0003e8000c101904 */
[----:B------:R-:W2:Y:S04]  /*0220*/  LDG.E R16, desc[UR4][R4.64+0x4] ;  /* 0x0000040404107981 */ /* 0x000ea8000c1e1900 */
[----:B------:R-:W2:Y:S02]  /*0230*/  LDG.E R17, desc[UR4][R12.64] ;  /* 0x000000040c117981 */ /* 0x000ea4000c1e1900 */
[----:B--2---:R-:W-:Y:S01]  /*0240*/  FFMA R21, R16, R17, R19 ;  /* 0x0000001110157223 */ /* 0x004fe20000000013 */
[----:B------:R-:W-:-:S04]  /*0250*/  IMAD.WIDE R16, R7, 0x4, R12 ;  /* 0x0000000407107825 */ /* 0x000fc800078e020c */
[----:B------:R2:W-:Y:S04]  /*0260*/  STG.E desc[UR4][R2.64], R21 ;  /* 0x0000001502007986 */ /* 0x0005e8000c101904 */
[----:B------:R-:W3:Y:S04]  /*0270*/  LDG.E R18, desc[UR4][R4.64+0x8] ;  /* 0x0000080404127981 */ /* 0x000ee8000c1e1900 */
[----:B------:R-:W3:Y:S01]  /*0280*/  LDG.E R22, desc[UR4][R16.64] ;  /* 0x0000000410167981 */ /* 0x000ee2000c1e1900 */
[----:B------:R-:W-:-:S04]  /*0290*/  IMAD.WIDE R14, R7, 0x4, R16 ;  /* 0x00000004070e7825 */ /* 0x000fc800078e0210 */
[----:B---3--:R-:W-:-:S05]  /*02a0*/  FFMA R23, R18, R22, R21 ;  /* 0x0000001612177223 */ /* 0x008fca0000000015 */
[----:B------:R3:W-:Y:S04]  /*02b0*/  STG.E desc[UR4][R2.64], R23 ;  /* 0x0000001702007986 */ /* 0x0007e8000c101904 */
[----:B------:R-:W4:Y:S04]  /*02c0*/  LDG.E R18, desc[UR4][R4.64+0xc] ;  /* 0x00000c0404127981 */ /* 0x000f28000c1e1900 */
[----:B-1----:R-:W4:Y:S01]  /*02d0*/  LDG.E R19, desc[UR4][R14.64] ;  /* 0x000000040e137981 */ /* 0x002f22000c1e1900 */
[----:B------:R-:W-:-:S04]  /*02e0*/  IMAD.WIDE R12, R7, 0x4, R14 ;  /* 0x00000004070c7825 */ /* 0x000fc800078e020e */
[----:B----4-:R-:W-:-:S05]  /*02f0*/  FFMA R19, R18, R19, R23 ;  /* 0x0000001312137223 */ /* 0x010fca0000000017 */
[----:B------:R1:W-:Y:S04]  /*0300*/  STG.E desc[UR4][R2.64], R19 ;  /* 0x0000001302007986 */ /* 0x0003e8000c101904 */
[----:B------:R-:W4:Y:S04]  /*0310*/  LDG.E R18, desc[UR4][R4.64+0x10] ;  /* 0x0000100404127981 */ /* 0x000f28000c1e1900 */
[----:B--2---:R-:W4:Y:S01]  /*0320*/  LDG.E R21, desc[UR4][R12.64] ;  /* 0x000000040c157981 */ /* 0x004f22000c1e1900 */
[----:B------:R-:W-:-:S04]  /*0330*/  IMAD.WIDE R16, R7, 0x4, R12 ;  /* 0x0000000407107825 */ /* 0x000fc800078e020c */
[----:B----4-:R-:W-:-:S05]  /*0340*/  FFMA R21, R18, R21, R19 ;  /* 0x0000001512157223 */ /* 0x010fca0000000013 */
[----:B------:R2:W-:Y:S04]  /*0350*/  STG.E desc[UR4][R2.64], R21 ;  /* 0x0000001502007986 */ /* 0x0005e8000c101904 */
[----:B------:R-:W3:Y:S04]  /*0360*/  LDG.E R18, desc[UR4][R4.64+0x14] ;  /* 0x0000140404127981 */ /* 0x000ee8000c1e1900 */
[----:B------:R-:W3:Y:S01]  /*0370*/  LDG.E R22, desc[UR4][R16.64] ;  /* 0x0000000410167981 */ /* 0x000ee2000c1e1900 */
[----:B------:R-:W-:-:S04]  /*0380*/  IMAD.WIDE R14, R7, 0x4, R16 ;  /* 0x00000004070e7825 */ /* 0x000fc800078e0210 */
[----:B---3--:R-:W-:-:S05]  /*0390*/  FFMA R23, R18, R22, R21 ;  /* 0x0000001612177223 */ /* 0x008fca0000000015 */
[----:B------:R2:W-:Y:S04]  /*03a0*/  STG.E desc[UR4][R2.64], R23 ;  /* 0x0000001702007986 */ /* 0x0005e8000c101904 */
[----:B------:R-:W3:Y:S04]  /*03b0*/  LDG.E R18, desc[UR4][R4.64+0x18] ;  /* 0x0000180404127981 */ /* 0x000ee8000c1e1900 */
[----:B-1----:R-:W3:Y:S01]  /*03c0*/  LDG.E R19, desc[UR4][R14.64] ;  /* 0x000000040e137981 */ /* 0x002ee2000c1e1900 */
[----:B------:R-:W-:Y:S01]  /*03d0*/  IADD3 R8, PT, PT, R8, 0x8, RZ ;  /* 0x0000000808087810 */ /* 0x000fe20007ffe0ff */
[----:B---3--:R-:W-:Y:S01]  /*03e0*/  FFMA R25, R18, R19, R23 ;  /* 0x0000001312197223 */ /* 0x008fe20000000017 */
[----:B------:R-:W-:-:S04]  /*03f0*/  IMAD.WIDE R18, R7, 0x4, R14 ;  /* 0x0000000407127825 */ /* 0x000fc800078e020e */
[----:B------:R2:W-:Y:S04]  /*0400*/  STG.E desc[UR4][R2.64], R25 ;  /* 0x0000001902007986 */ /* 0x0005e8000c101904 */
[----:B------:R-:W3:Y:S04]  /*0410*/  LDG.E R12, desc[UR4][R4.64+0x1c] ;  /* 0x00001c04040c7981 */ /* 0x000ee8000c1e1900 */
[----:B------:R-:W3:Y:S01]  /*0420*/  LDG.E R18, desc[UR4][R18.64] ;  /* 0x0000000412127981 */ /* 0x000ee2000c1e1900 */
[----:B------:R-:W-:Y:S02]  /*0430*/  ISETP.NE.AND P1, PT, R8, RZ, PT ;  /* 0x000000ff0800720c */ /* 0x000fe40003f25270 */
[----:B------:R-:W-:-:S02]  /*0440*/  IADD3 R11, PT, PT, R11, 0x8, RZ ;  /* 0x000000080b0b7810 */ /* 0x000fc40007ffe0ff */
[----:B------:R-:W-:Y:S01]  /*0450*/  LEA R10, R7, R10, 0x3 ;  /* 0x0000000a070a7211 */ /* 0x000fe200078e18ff */
[----:B---3--:R-:W-:-:S05]  /*0460*/  FFMA R13, R12, R18, R25 ;  /* 0x000000120c0d7223 */ /* 0x008fca0000000019 */
[----:B------:R2:W-:Y:S03]  /*0470*/  STG.E desc[UR4][R2.64], R13 ;  /* 0x0000000d02007986 */ /* 0x0005e6000c101904 */
[----:B------:R-:W-:Y:S05]  /*0480*/  @P1 BRA `(.L_x_1) ;  /* 0xfffffffc00401947 */ /* 0x000fea000383ffff */
.L_x_0:
[----:B------:R-:W-:Y:S05]  /*0490*/  @!P0 EXIT ;  /* 0x000000000000894d */ /* 0x000fea0003800000 */
[----:B------:R-:W-:Y:S02]  /*04a0*/  ISETP.GE.U32.AND P0, PT, R20, 0x4, PT ;  /* 0x000000041400780c */ /* 0x000fe40003f06070 */
[----:B------:R-:W-:-:S04]  /*04b0*/  LOP3.LUT R16, R7, 0x3, RZ, 0xc0, !PT ;  /* 0x0000000307107812 */ /* 0x000fc800078ec0ff */
[----:B------:R-:W-:-:S07]  /*04c0*/  ISETP.NE.AND P1, PT, R16, RZ, PT ;  /* 0x000000ff1000720c */ /* 0x000fce0003f25270 */
[----:B------:R-:W-:Y:S06]  /*04d0*/  @!P0 BRA `(.L_x_2) ;  /* 0x0000000000688947 */ /* 0x000fec0003800000 */
[----:B------:R-:W1:Y:S01]  /*04e0*/  LDC.64 R4, c[0x0][0x380] ;  /* 0x0000e000ff047b82 */ /* 0x000e620000000a00 */
[----:B------:R-:W-:Y:S01]  /*04f0*/  IADD3 R15, PT, PT, R9, R6, RZ ;  /* 0x00000006090f7210 */ /* 0x000fe20007ffe0ff */
[----:B------:R-:W-:-:S06]  /*0500*/  IMAD R17, R6, R7, R0 ;  /* 0x0000000706117224 */ /* 0x000fcc00078e0200 */
[----:B------:R-:W3:Y:S01]  /*0510*/  LDC.64 R10, c[0x0][0x388] ;  /* 0x0000e200ff0a7b82 */ /* 0x000ee20000000a00 */
[----:B-1----:R-:W-:-:S05]  /*0520*/  IMAD.WIDE R4, R15, 0x4, R4 ;  /* 0x000000040f047825 */ /* 0x002fca00078e0204 */
[----:B------:R-:W4:Y:S01]  /*0530*/  LDG.E R8, desc[UR4][R4.64] ;  /* 0x0000000404087981 */ /* 0x000f22000c1e1900 */
[----:B---3--:R-:W-:-:S05]  /*0540*/  IMAD.WIDE R10, R17, 0x4, R10 ;  /* 0x00000004110a7825 */ /* 0x008fca00078e020a */
[----:B------:R-:W4:Y:S02]  /*0550*/  LDG.E R12, desc[UR4][R10.64] ;  /* 0x000000040a0c7981 */ /* 0x000f24000c1e1900 */
[----:B----4-:R-:W-:Y:S01]  /*0560*/  FFMA R17, R8, R12, R13 ;  /* 0x0000000c08117223 */ /* 0x010fe2000000000d */
[----:B--2---:R-:W-:-:S04]  /*0570*/  IMAD.WIDE R12, R7, 0x4, R10 ;  /* 0x00000004070c7825 */ /* 0x004fc800078e020a */
[----:B------:R1:W-:Y:S04]  /*0580*/  STG.E desc[UR4][R2.64], R17 ;  /* 0x0000001102007986 */ /* 0x0003e8000c101904 */
[----:B------:R-:W2:Y:S04]  /*0590*/  LDG.E R8, desc[UR4][R4.64+0x4] ;  /* 0x0000040404087981 */ /* 0x000ea8000c1e1900 */
[----:B------:R-:W2:Y:S02]  /*05a0*/  LDG.E R14, desc[UR4][R12.64] ;  /* 0x000000040c0e7981 */ /* 0x000ea4000c1e1900 */
[----:B--2---:R-:W-:Y:S01]  /*05b0*/  FFMA R19, R8, R14, R17 ;  /* 0x0000000e08137223 */ /* 0x004fe20000000011 */
[----:B------:R-:W-:-:S04]  /*05c0*/  IMAD.WIDE R14, R7, 0x4, R12 ;  /* 0x00000004070e7825 */ /* 0x000fc800078e020c */
[----:B------:R1:W-:Y:S04]  /*05d0*/  STG.E desc[UR4][R2.64], R19 ;  /* 0x0000001302007986 */ /* 0x0003e8000c101904 */
[----:B------:R-:W2:Y:S04]  /*05e0*/  LDG.E R8, desc[UR4][R4.64+0x8] ;  /* 0x0000080404087981 */ /* 0x000ea8000c1e1900 */
[----:B------:R-:W2:Y:S01]  /*05f0*/  LDG.E R18, desc[UR4][R14.64] ;  /* 0x000000040e127981 */ /* 0x000ea2000c1e1900 */
[----:B------:R-:W-:-:S04]  /*0600*/  IMAD.WIDE R10, R7, 0x4, R14 ;  /* 0x00000004070a7825 */ /* 0x000fc800078e020e */
[----:B--2---:R-:W-:-:S05]  /*0610*/  FFMA R21, R8, R18, R19 ;  /* 0x0000001208157223 */ /* 0x004fca0000000013 */
[----:B------:R1:W-:Y:S04]  /*0620*/  STG.E desc[UR4][R2.64], R21 ;  /* 0x0000001502007986 */ /* 0x0003e8000c101904 */
[----:B------:R-:W2:Y:S04]  /*0630*/  LDG.E R8, desc[UR4][R4.64+0xc] ;  /* 0x00000c0404087981 */ /* 0x000ea8000c1e1900 */
[----:B------:R-:W2:Y:S01]  /*0640*/  LDG.E R10, desc[UR4][R10.64] ;  /* 0x000000040a0a7981 */ /* 0x000ea2000c1e1900 */
[----:B------:R-:W-:Y:S01]  /*0650*/  IADD3 R6, PT, PT, R6, 0x4, RZ ;  /* 0x0000000406067810 */ /* 0x000fe20007ffe0ff */
[----:B--2---:R-:W-:-:S05]  /*0660*/  FFMA R13, R8, R10, R21 ;  /* 0x0000000a080d7223 */ /* 0x004fca0000000015 */
[----:B------:R1:W-:Y:S02]  /*0670*/  STG.E desc[UR4][R2.64], R13 ;  /* 0x0000000d02007986 */ /* 0x0003e4000c101904 */
.L_x_2:
[----:B------:R-:W-:Y:S05]  /*0680*/  @!P1 EXIT ;  /* 0x000000000000994d */ /* 0x000fea0003800000 */
[----:B------:R-:W-:Y:S02]  /*0690*/  ISETP.NE.AND P0, PT, R16, 0x1, PT ;  /* 0x000000011000780c */ /* 0x000fe40003f05270 */
[----:B------:R-:W-:-:S04]  /*06a0*/  LOP3.LUT R4, R7, 0x1, RZ, 0xc0, !PT ;  /* 0x0000000107047812 */ /* 0x000fc800078ec0ff */
[----:B------:R-:W-:-:S07]  /*06b0*/  ISETP.NE.U32.AND P1, PT, R4, 0x1, PT ;  /* 0x000000010400780c */ /* 0x000fce0003f25070 */
[----:B------:R-:W-:Y:S06]  /*06c0*/  @!P0 BRA `(.L_x_3) ;  /* 0x0000000000408947 */ /* 0x000fec0003800000 */
[----:B------:R-:W3:Y:S01]  /*06d0*/  LDC.64 R4, c[0x0][0x380] ;  /* 0x0000e000ff047b82 */ /* 0x000ee20000000a00 */
[----:B------:R-:W-:Y:S01]  /*06e0*/  IADD3 R15, PT, PT, R9, R6, RZ ;  /* 0x00000006090f7210 */ /* 0x000fe20007ffe0ff */
[----:B-1----:R-:W-:-:S06]  /*06f0*/  IMAD R17, R6, R7, R0 ;  /* 0x0000000706117224 */ /* 0x002fcc00078e0200 */
[----:B------:R-:W1:Y:S01]  /*0700*/  LDC.64 R10, c[0x0][0x388] ;  /* 0x0000e200ff0a7b82 */ /* 0x000e620000000a00 */
[----:B---3--:R-:W-:-:S05]  /*0710*/  IMAD.WIDE R4, R15, 0x4, R4 ;  /* 0x000000040f047825 */ /* 0x008fca00078e0204 */
[----:B------:R-:W3:Y:S01]  /*0720*/  LDG.E R8, desc[UR4][R4.64] ;  /* 0x0000000404087981 */ /* 0x000ee2000c1e1900 */
[----:B-1----:R-:W-:-:S05]  /*0730*/  IMAD.WIDE R10, R17, 0x4, R10 ;  /* 0x00000004110a7825 */ /* 0x002fca00078e020a */
[----:B------:R-:W3:Y:S01]  /*0740*/  LDG.E R12, desc[UR4][R10.64] ;  /* 0x000000040a0c7981 */ /* 0x000ee2000c1e1900 */
[----:B------:R-:W-:-:S04]  /*0750*/  IMAD.WIDE R14, R7, 0x4, R10 ;  /* 0x00000004070e7825 */ /* 0x000fc800078e020a */
[----:B---3--:R-:W-:-:S05]  /*0760*/  FFMA R17, R8, R12, R13 ;  /* 0x0000000c08117223 */ /* 0x008fca000000000d */
[----:B------:R3:W-:Y:S04]  /*0770*/  STG.E desc[UR4][R2.64], R17 ;  /* 0x0000001102007986 */ /* 0x0007e8000c101904 */
[----:B------:R-:W2:Y:S04]  /*0780*/  LDG.E R8, desc[UR4][R4.64+0x4] ;  /* 0x0000040404087981 */ /* 0x000ea8000c1e1900 */
[----:B------:R-:W2:Y:S01]  /*0790*/  LDG.E R14, desc[UR4][R14.64] ;  /* 0x000000040e0e7981 */ /* 0x000ea2000c1e1900 */
[----:B------:R-:W-:Y:S01]  /*07a0*/  IADD3 R6, PT, PT, R6, 0x2, RZ ;  /* 0x0000000206067810 */ /* 0x000fe20007ffe0ff */
[----:B--2---:R-:W-:-:S05]  /*07b0*/  FFMA R13, R8, R14, R17 ;  /* 0x0000000e080d7223 */ /* 0x004fca0000000011 */
[----:B------:R3:W-:Y:S02]  /*07c0*/  STG.E desc[UR4][R2.64], R13 ;  /* 0x0000000d02007986 */ /* 0x0007e4000c101904 */
.L_x_3:
[----:B------:R-:W-:Y:S05]  /*07d0*/  @P1 EXIT ;  /* 0x000000000000194d */ /* 0x000fea0003800000 */
[----:B------:R-:W4:Y:S01]  /*07e0*/  LDC.64 R4, c[0x0][0x380] ;  /* 0x0000e000ff047b82 */ /* 0x000f220000000a00 */
[----:B------:R-:W-:Y:S01]  /*07f0*/  IADD3 R9, PT, PT, R9, R6, RZ ;  /* 0x0000000609097210 */ /* 0x000fe20007ffe0ff */
[----:B------:R-:W-:-:S06]  /*0800*/  IMAD R7, R6, R7, R0 ;  /* 0x0000000706077224 */ /* 0x000fcc00078e0200 */
[----:B------:R-:W5:Y:S01]  /*0810*/  LDC.64 R10, c[0x0][0x388] ;  /* 0x0000e200ff0a7b82 */ /* 0x000f620000000a00 */
[----:B----4-:R-:W-:-:S06]  /*0820*/  IMAD.WIDE R4, R9, 0x4, R4 ;  /* 0x0000000409047825 */ /* 0x010fcc00078e0204 */
[----:B------:R-:W1:Y:S01]  /*0830*/  LDG.E R4, desc[UR4][R4.64] ;  /* 0x0000000404047981 */ /* 0x000e62000c1e1900 */
[----:B-----5:R-:W-:-:S06]  /*0840*/  IMAD.WIDE R6, R7, 0x4, R10 ;  /* 0x0000000407067825 */ /* 0x020fcc00078e020a */
[----:B------:R-:W1:Y:S02]  /*0850*/  LDG.E R6, desc[UR4][R6.64] ;  /* 0x0000000406067981 */ /* 0x000e64000c1e1900 */
[----:B-123--:R-:W-:-:S05]  /*0860*/  FFMA R13, R4, R6, R13 ;  /* 0x00000006040d7223 */ /* 0x00efca000000000d */
[----:B------:R-:W-:Y:S01]  /*0870*/  STG.E desc[UR4][R2.64], R13 ;  /* 0x0000000d02007986 */ /* 0x000fe2000c101904 */
[----:B------:R-:W-:Y:S05]  /*0880*/  EXIT ;  /* 0x000000000000794d */ /* 0x000fea0003800000 */
.L_x_4:
[----:B------:R-:W-:-:S00]  /*0890*/  BRA `(.L_x_4) ;  /* 0xfffffffc00fc7947 */ /* 0x000fc0000383ffff */
[----:B------:R-:W-:-:S00]  /*08a0*/  NOP ;  /* 0x0000000000007918 */ /* 0x000fc00000000000 */
        /* <DEDUP_REMOVED lines=13> */
.L_x_6:


//--------------------- .text._Z13cudaMatrixAddPfS_S_ii --------------------------
	.section	.text._Z13cudaMatrixAddPfS_S_ii,"ax",@progbits
	.align	128
        .global         _Z13cudaMatrixAddPfS_S_ii
        .type           _Z13cudaMatrixAddPfS_S_ii,@function
        .size           _Z13cudaMatrixAddPfS_S_ii,(.L_x_7 - _Z13cudaMatrixAddPfS_S_ii)
        .other          _Z13cudaMatrixAddPfS_S_ii,@"STO_CUDA_ENTRY STV_DEFAULT"
_Z13cudaMatrixAddPfS_S_ii:
.text._Z13cudaMatrixAddPfS_S_ii:
[----:B------:R-:W-:Y:S01]  /*0000*/  LDC R1, c[0x0][0x37c] ;  /* 0x0000df00ff017b82 */ /* 0x000fe20000000800 */
[----:B------:R-:W0:Y:S07]  /*0010*/  S2R R0, SR_TID.X ;  /* 0x0000000000007919 */ /* 0x000e2e0000002100 */
[----:B------:R-:W0:Y:S08]  /*0020*/  LDC.64 R8, c[0x0][0x398] ;  /* 0x0000e600ff087b82 */ /* 0x000e300000000a00 */
[----:B------:R-:W1:Y:S01]  /*0030*/  S2UR UR6, SR_CTAID.X ;  /* 0x00000000000679c3 */ /* 0x000e620000002500 */
[----:B0-----:R-:W-:-:S04]  /*0040*/  ISETP.GE.AND P0, PT, R0, R9, PT ;  /* 0x000000090000720c */ /* 0x001fc80003f06270 */
[----:B-1----:R-:W-:-:S13]  /*0050*/  ISETP.LE.OR P0, PT, R8, UR6, P0 ;  /* 0x0000000608007c0c */ /* 0x002fda0008703670 */
[----:B------:R-:W-:Y:S05]  /*0060*/  @P0 EXIT ;  /* 0x000000000000094d */ /* 0x000fea0003800000 */
[----:B------:R-:W0:Y:S01]  /*0070*/  LDC.64 R2, c[0x0][0x380] ;  /* 0x0000e000ff027b82 */ /* 0x000e220000000a00 */
[----:B------:R-:W1:Y:S01]  /*0080*/  LDCU.64 UR4, c[0x0][0x358] ;  /* 0x00006b00ff0477ac */ /* 0x000e620008000a00 */
[----:B------:R-:W-:-:S06]  /*0090*/  IMAD R9, R9, UR6, R0 ;  /* 0x0000000609097c24 */ /* 0x000fcc000f8e0200 */
[----:B------:R-:W2:Y:S08]  /*00a0*/  LDC.64 R4, c[0x0][0x388] ;  /* 0x0000e200ff047b82 */ /* 0x000eb00000000a00 */
[----:B------:R-:W3:Y:S01]  /*00b0*/  LDC.64 R6, c[0x0][0x390] ;  /* 0x0000e400ff067b82 */ /* 0x000ee20000000a00 */
[----:B0-----:R-:W-:-:S06]  /*00c0*/  IMAD.WIDE.U32 R2, R9, 0x4, R2 ;  /* 0x0000000409027825 */ /* 0x001fcc00078e0002 */
[----:B-1----:R-:W4:Y:S01]  /*00d0*/  LDG.E R2, desc[UR4][R2.64] ;  /* 0x0000000402027981 */ /* 0x002f22000c1e1900 */
[----:B--2---:R-:W-:-:S06]  /*00e0*/  IMAD.WIDE.U32 R4, R9, 0x4, R4 ;  /* 0x0000000409047825 */ /* 0x004fcc00078e0004 */
[----:B------:R-:W4:Y:S01]  /*00f0*/  LDG.E R5, desc[UR4][R4.64] ;  /* 0x0000000404057981 */ /* 0x000f22000c1e1900 */
[----:B---3--:R-:W-:-:S04]  /*0100*/  IMAD.WIDE.U32 R6, R9, 0x4, R6 ;  /* 0x0000000409067825 */ /* 0x008fc800078e0006 */
[----:B----4-:R-:W-:-:S05]  /*0110*/  FADD R9, R2, R5 ;  /* 0x0000000502097221 */ /* 0x010fca0000000000 */
[----:B------:R-:W-:Y:S01]  /*0120*/  STG.E desc[UR4][R6.64], R9 ;  /* 0x0000000906007986 */ /* 0x000fe2000c101904 */
[----:B------:R-:W-:Y:S05]  /*0130*/  EXIT ;  /* 0x000000000000794d */ /* 0x000fea0003800000 */
.L_x_5:
        /* <DEDUP_REMOVED lines=12> */
.L_x_7:


//--------------------- .nv.shared.reserved.0     --------------------------
	.section	.nv.shared.reserved.0,"aw",@nobits
	.weak		__nv_reservedSMEM_offset_0_alias
	.size		__nv_reservedSMEM_offset_0_alias, 0, 64
	.other		__nv_reservedSMEM_offset_0_alias,@"STO_CUDA_RESERVED_SHARED STV_DEFAULT"
__nv_reservedSMEM_offset_0_alias:
	.zero		0
	.zero		64


//--------------------- .nv.constant0._Z14cudaMatrixMultPfS_S_i --------------------------
	.section	.nv.constant0._Z14cudaMatrixMultPfS_S_i,"a",@progbits
	.sectionflags	@""
	.align	4
.nv.constant0._Z14cudaMatrixMultPfS_S_i:
	.zero		924


//--------------------- .nv.constant0._Z13cudaMatrixAddPfS_S_ii --------------------------
	.section	.nv.constant0._Z13cudaMatrixAddPfS_S_ii,"a",@progbits
	.sectionflags	@""
	.align	4
.nv.constant0._Z13cudaMatrixAddPfS_S_ii:
	.zero		928


//--------------------- SYMBOLS --------------------------

	.type		.nv.reservedSmem.offset0,@object
	.size		.nv.reservedSmem.offset0,0x4
